//
// Generated by NVIDIA NVVM Compiler
//
// Compiler Build ID: CL-36424714
// Cuda compilation tools, release 13.0, V13.0.88
// Based on NVVM 20.0.0
//

.version 9.0
.target sm_100
.address_size 64

	// .globl	_Z14checkPositionsP7double2id
.extern .func  (.param .b32 func_retval0) vprintf
(
	.param .b64 vprintf_param_0,
	.param .b64 vprintf_param_1
)
;
.global .align 1 .b8 $str[22] = {84, 104, 114, 101, 97, 100, 32, 37, 100, 58, 32, 114, 46, 120, 32, 61, 32, 37, 108, 102, 10};
.global .align 1 .b8 $str$1[22] = {84, 104, 114, 101, 97, 100, 32, 37, 100, 58, 32, 114, 46, 121, 32, 61, 32, 37, 108, 102, 10};

.visible .entry _Z14checkPositionsP7double2id(
	.param .u64 .ptr .align 1 _Z14checkPositionsP7double2id_param_0,
	.param .u32 _Z14checkPositionsP7double2id_param_1,
	.param .f64 _Z14checkPositionsP7double2id_param_2
)
{
	.local .align 16 .b8 	__local_depot0[16];
	.reg .b64 	%SP;
	.reg .b64 	%SPL;
	.reg .pred 	%p<4>;
	.reg .b32 	%r<10>;
	.reg .b64 	%rd<13>;
	.reg .b64 	%fd<7>;

	mov.u64 	%SPL, __local_depot0;
	cvta.local.u64 	%SP, %SPL;
	ld.param.u64 	%rd3, [_Z14checkPositionsP7double2id_param_0];
	ld.param.u32 	%r2, [_Z14checkPositionsP7double2id_param_1];
	ld.param.f64 	%fd4, [_Z14checkPositionsP7double2id_param_2];
	add.u64 	%rd4, %SP, 0;
	add.u64 	%rd1, %SPL, 0;
	mov.u32 	%r3, %tid.x;
	mov.u32 	%r4, %ctaid.x;
	mov.u32 	%r5, %ntid.x;
	mad.lo.s32 	%r1, %r4, %r5, %r3;
	setp.ge.s32 	%p1, %r1, %r2;
	@%p1 bra 	$L__BB0_5;
	cvta.to.global.u64 	%rd5, %rd3;
	mul.wide.s32 	%rd6, %r1, 16;
	add.s64 	%rd2, %rd5, %rd6;
	ld.global.f64 	%fd1, [%rd2];
	abs.f64 	%fd5, %fd1;
	mul.f64 	%fd2, %fd4, 0d3FE0000000000000;
	setp.leu.f64 	%p2, %fd5, %fd2;
	@%p2 bra 	$L__BB0_3;
	st.local.u32 	[%rd1], %r1;
	st.local.f64 	[%rd1+8], %fd1;
	mov.u64 	%rd7, $str;
	cvta.global.u64 	%rd8, %rd7;
	{ // callseq 0, 0
	.param .b64 param0;
	st.param.b64 	[param0], %rd8;
	.param .b64 param1;
	st.param.b64 	[param1], %rd4;
	.param .b32 retval0;
	call.uni (retval0), 
	vprintf, 
	(
	param0, 
	param1
	);
	ld.param.b32 	%r6, [retval0];
	} // callseq 0
$L__BB0_3:
	ld.global.f64 	%fd3, [%rd2+8];
	abs.f64 	%fd6, %fd3;
	setp.leu.f64 	%p3, %fd6, %fd2;
	@%p3 bra 	$L__BB0_5;
	st.local.u32 	[%rd1], %r1;
	st.local.f64 	[%rd1+8], %fd3;
	mov.u64 	%rd10, $str$1;
	cvta.global.u64 	%rd11, %rd10;
	{ // callseq 1, 0
	.param .b64 param0;
	st.param.b64 	[param0], %rd11;
	.param .b64 param1;
	st.param.b64 	[param1], %rd4;
	.param .b32 retval0;
	call.uni (retval0), 
	vprintf, 
	(
	param0, 
	param1
	);
	ld.param.b32 	%r8, [retval0];
	} // callseq 1
$L__BB0_5:
	ret;

}


// ===== COMPILED SASS (sm_100) =====

	.target	sm_100

	.elftype	@"ET_EXEC"


//--------------------- .note.nv.tkinfo           --------------------------
	.section	.note.nv.tkinfo,"",@"SHT_NOTE"
	.sectionflags	@"SHF_NOTE_NV_TKINFO"
	.tkinfo
        /*0018*/ 	.word	0x00000002
        /*0030*/ 	.string	""
        /*0030*/ 	.string	"ptxas"
        /*0030*/ 	.string	"Cuda compilation tools, release 13.0, V13.0.88"
        /*0030*/ 	.string	"Build cuda_13.0.r13.0/compiler.36424714_0"
        /*0030*/ 	.string	"-arch sm_100 -m 64 "



//--------------------- .note.nv.cuinfo           --------------------------
	.section	.note.nv.cuinfo,"",@"SHT_NOTE"
	.sectionflags	@"SHF_NOTE_NV_CUINFO"
        /*0018*/ 	.short	0x0002
        /*001a*/ 	.short	0x0064
        /*001c*/ 	.short	0x0082
	.zero		2


//--------------------- .nv.info                  --------------------------
	.section	.nv.info,"",@"SHT_CUDA_INFO"
	.align	4


	//----- nvinfo : EIATTR_REGCOUNT
	.align		4
        /*0000*/ 	.byte	0x04, 0x2f
        /*0002*/ 	.short	(.L_3 - .L_2)
	.align		4
.L_2:
        /*0004*/ 	.word	index@(_Z14checkPositionsP7double2id)
        /*0008*/ 	.word	0x0000001b


	//----- nvinfo : EIATTR_FRAME_SIZE
	.align		4
.L_3:
        /*000c*/ 	.byte	0x04, 0x11
        /*000e*/ 	.short	(.L_5 - .L_4)
	.align		4
.L_4:
        /*0010*/ 	.word	index@(_Z14checkPositionsP7double2id)
        /*0014*/ 	.word	0x00000010


	//----- nvinfo : EIATTR_MIN_STACK_SIZE
	.align		4
.L_5:
        /*0018*/ 	.byte	0x04, 0x12
        /*001a*/ 	.short	(.L_7 - .L_6)
	.align		4
.L_6:
        /*001c*/ 	.word	index@(_Z14checkPositionsP7double2id)
        /*0020*/ 	.word	0x00000010
.L_7:


//--------------------- .nv.compat                --------------------------
	.section	.nv.compat,"",@"SHT_CUDA_COMPAT_INFO"
	.align	4
        /*0000*/ 	.byte	0x02, 0x09, 0x00, 0x00, 0x02, 0x02, 0x01, 0x00, 0x02, 0x05, 0x05, 0x00, 0x03, 0x07, 0x01, 0x01
        /*0010*/ 	.byte	0x02, 0x03, 0x00, 0x00, 0x02, 0x06, 0x01, 0x00, 0x04, 0x0b, 0x08, 0x00, 0x01, 0x00, 0x00, 0x00
        /*0020*/ 	.byte	0x00, 0x00, 0x00, 0x00


//--------------------- .nv.info._Z14checkPositionsP7double2id --------------------------
	.section	.nv.info._Z14checkPositionsP7double2id,"",@"SHT_CUDA_INFO"
	.sectionflags	@""
	.align	4


	//----- nvinfo : EIATTR_CUDA_API_VERSION
	.align		4
        /*0000*/ 	.byte	0x04, 0x37
        /*0002*/ 	.short	(.L_9 - .L_8)
.L_8:
        /*0004*/ 	.word	0x00000082


	//----- nvinfo : EIATTR_KPARAM_INFO
	.align		4
.L_9:
        /*0008*/ 	.byte	0x04, 0x17
        /*000a*/ 	.short	(.L_11 - .L_10)
.L_10:
        /*000c*/ 	.word	0x00000000
        /*0010*/ 	.short	0x0002
        /*0012*/ 	.short	0x0010
        /*0014*/ 	.byte	0x00, 0xf0, 0x21, 0x00


	//----- nvinfo : EIATTR_KPARAM_INFO
	.align		4
.L_11:
        /*0018*/ 	.byte	0x04, 0x17
        /*001a*/ 	.short	(.L_13 - .L_12)
.L_12:
        /*001c*/ 	.word	0x00000000
        /*0020*/ 	.short	0x0001
        /*0022*/ 	.short	0x0008
        /*0024*/ 	.byte	0x00, 0xf0, 0x11, 0x00


	//----- nvinfo : EIATTR_KPARAM_INFO
	.align		4
.L_13:
        /*0028*/ 	.byte	0x04, 0x17
        /*002a*/ 	.short	(.L_15 - .L_14)
.L_14:
        /*002c*/ 	.word	0x00000000
        /*0030*/ 	.short	0x0000
        /*0032*/ 	.short	0x0000
        /*0034*/ 	.byte	0x00, 0xf5, 0x21, 0x00


	//----- nvinfo : EIATTR_SPARSE_MMA_MASK
	.align		4
.L_15:
        /*0038*/ 	.byte	0x03, 0x50
        /*003a*/ 	.short	0x0000


	//----- nvinfo : EIATTR_MAXREG_COUNT
	.align		4
        /*003c*/ 	.byte	0x03, 0x1b
        /*003e*/ 	.short	0x00ff


	//----- nvinfo : EIATTR_EXTERNS
	.align		4
        /*0040*/ 	.byte	0x04, 0x0f
        /*0042*/ 	.short	(.L_17 - .L_16)


	//   ....[0]....
	.align		4
.L_16:
        /*0044*/ 	.word	index@(vprintf)


	//----- nvinfo : EIATTR_MERCURY_ISA_VERSION
	.align		4
.L_17:
        /*0048*/ 	.byte	0x03, 0x5f
        /*004a*/ 	.short	0x0101


	//----- nvinfo : EIATTR_VRC_CTA_INIT_COUNT
	.align		4
        /*004c*/ 	.byte	0x02, 0x4a
	.zero		1
	.zero		1


	//----- nvinfo : EIATTR_SYSCALL_OFFSETS
	.align		4
        /*0050*/ 	.byte	0x04, 0x46
        /*0052*/ 	.short	(.L_19 - .L_18)


	//   ....[0]....
.L_18:
        /*0054*/ 	.word	0x00000200


	//   ....[1]....
        /*0058*/ 	.word	0x000002f0


	//----- nvinfo : EIATTR_EXIT_INSTR_OFFSETS
	.align		4
.L_19:
        /*005c*/ 	.byte	0x04, 0x1c
        /*005e*/ 	.short	(.L_21 - .L_20)


	//   ....[0]....
.L_20:
        /*0060*/ 	.word	0x000000c0


	//   ....[1]....
        /*0064*/ 	.word	0x00000240


	//   ....[2]....
        /*0068*/ 	.word	0x00000300


	//----- nvinfo : EIATTR_CRS_STACK_SIZE
	.align		4
.L_21:
        /*006c*/ 	.byte	0x04, 0x1e
        /*006e*/ 	.short	(.L_23 - .L_22)
.L_22:
        /*0070*/ 	.word	0x00000000


	//----- nvinfo : EIATTR_CBANK_PARAM_SIZE
	.align		4
.L_23:
        /*0074*/ 	.byte	0x03, 0x19
        /*0076*/ 	.short	0x0018


	//----- nvinfo : EIATTR_PARAM_CBANK
	.align		4
        /*0078*/ 	.byte	0x04, 0x0a
        /*007a*/ 	.short	(.L_25 - .L_24)
	.align		4
.L_24:
        /*007c*/ 	.word	index@(.nv.constant0._Z14checkPositionsP7double2id)
        /*0080*/ 	.short	0x0380
        /*0082*/ 	.short	0x0018


	//----- nvinfo : EIATTR_SW_WAR
	.align		4
.L_25:
        /*0084*/ 	.byte	0x04, 0x36
        /*0086*/ 	.short	(.L_27 - .L_26)
.L_26:
        /*0088*/ 	.word	0x00000008
.L_27:


//--------------------- .nv.callgraph             --------------------------
	.section	.nv.callgraph,"",@"SHT_CUDA_CALLGRAPH"
	.align	4
	.sectionentsize	8
	.align		4
        /*0000*/ 	.word	0x00000000
	.align		4
        /*0004*/ 	.word	0xffffffff
	.align		4
        /*0008*/ 	.word	index@(_Z14checkPositionsP7double2id)
	.align		4
        /*000c*/ 	.word	index@(vprintf)
	.align		4
        /*0010*/ 	.word	0x00000000
	.align		4
        /*0014*/ 	.word	0xfffffffe
	.align		4
        /*0018*/ 	.word	0x00000000
	.align		4
        /*001c*/ 	.word	0xfffffffd
	.align		4
        /*0020*/ 	.word	0x00000000
	.align		4
        /*0024*/ 	.word	0xfffffffc


//--------------------- .nv.constant4             --------------------------
	.section	.nv.constant4,"a",@progbits
	.align	8
	.align		8
.nv.constant4:
        /*0000*/ 	.dword	vprintf
	.align		8
        /*0008*/ 	.dword	$str
	.align		8
        /*0010*/ 	.dword	$str$1


//--------------------- .text._Z14checkPositionsP7double2id --------------------------
	.section	.text._Z14checkPositionsP7double2id,"ax",@progbits
	.align	128
        .global         _Z14checkPositionsP7double2id
        .type           _Z14checkPositionsP7double2id,@function
        .size           _Z14checkPositionsP7double2id,(.L_x_4 - _Z14checkPositionsP7double2id)
        .other          _Z14checkPositionsP7double2id,@"STO_CUDA_ENTRY STV_DEFAULT"
_Z14checkPositionsP7double2id:
.text._Z14checkPositionsP7double2id:
[----:B------:R-:W0:Y:S01]  /*0000*/  LDC R1, c[0x0][0x37c] ;  /* 0x0000df00ff017b82 */ /* 0x000e220000000800 */
[----:B------:R-:W1:Y:S01]  /*0010*/  S2R R24, SR_TID.X ;  /* 0x0000000000187919 */ /* 0x000e620000002100 */
[----:B------:R-:W2:Y:S06]  /*0020*/  LDCU UR5, c[0x0][0x2fc] ;  /* 0x00005f80ff0577ac */ /* 0x000eac0008000800 */
[----:B------:R-:W1:Y:S01]  /*0030*/  S2UR UR6, SR_CTAID.X ;  /* 0x00000000000679c3 */ /* 0x000e620000002500 */
[----:B0-----:R-:W-:Y:S01]  /*0040*/  VIADD R1, R1, 0xfffffff0 ;  /* 0xfffffff001017836 */ /* 0x001fe20000000000 */
[----:B------:R-:W0:Y:S01]  /*0050*/  LDCU UR7, c[0x0][0x388] ;  /* 0x00007100ff0777ac */ /* 0x000e220008000800 */
[----:B------:R-:W3:Y:S05]  /*0060*/  LDCU UR4, c[0x0][0x2f8] ;  /* 0x00005f00ff0477ac */ /* 0x000eea0008000800 */
[----:B------:R-:W1:Y:S01]  /*0070*/  LDC R3, c[0x0][0x360] ;  /* 0x0000d800ff037b82 */ /* 0x000e620000000800 */
[----:B---3--:R-:W-:-:S05]  /*0080*/  IADD3 R22, P1, PT, R1, UR4, RZ ;  /* 0x0000000401167c10 */ /* 0x008fca000ff3e0ff */
[----:B--2---:R-:W-:Y:S02]  /*0090*/  IMAD.X R2, RZ, RZ, UR5, P1 ;  /* 0x00000005ff027e24 */ /* 0x004fe400088e06ff */
[----:B-1----:R-:W-:-:S05]  /*00a0*/  IMAD R24, R3, UR6, R24 ;  /* 0x0000000603187c24 */ /* 0x002fca000f8e0218 */
[----:B0-----:R-:W-:-:S13]  /*00b0*/  ISETP.GE.AND P0, PT, R24, UR7, PT ;  /* 0x0000000718007c0c */ /* 0x001fda000bf06270 */
[----:B------:R-:W-:Y:S05]  /*00c0*/  @P0 EXIT ;  /* 0x000000000000094d */ /* 0x000fea0003800000 */
[----:B------:R-:W0:Y:S01]  /*00d0*/  LDC.64 R18, c[0x0][0x380] ;  /* 0x0000e000ff127b82 */ /* 0x000e220000000a00 */
[----:B------:R-:W1:Y:S07]  /*00e0*/  LDCU.64 UR36, c[0x0][0x358] ;  /* 0x00006b00ff2477ac */ /* 0x000e6e0008000a00 */
[----:B------:R-:W2:Y:S01]  /*00f0*/  LDC.64 R16, c[0x0][0x390] ;  /* 0x0000e400ff107b82 */ /* 0x000ea20000000a00 */
[----:B0-----:R-:W-:-:S05]  /*0100*/  IMAD.WIDE R18, R24, 0x10, R18 ;  /* 0x0000001018127825 */ /* 0x001fca00078e0212 */
[----:B-1----:R-:W3:Y:S01]  /*0110*/  LDG.E.64 R8, desc[UR36][R18.64] ;  /* 0x0000002412087981 */ /* 0x002ee2000c1e1b00 */
[----:B------:R-:W-:Y:S01]  /*0120*/  BSSY.RECONVERGENT B6, `(.L_x_0) ;  /* 0x000000f000067945 */ /* 0x000fe20003800200 */
[----:B--2---:R-:W-:-:S08]  /*0130*/  DMUL R16, R16, 0.5 ;  /* 0x3fe0000010107828 */ /* 0x004fd00000000000 */
[----:B---3--:R-:W-:-:S14]  /*0140*/  DSETP.GT.AND P0, PT, |R8|, R16, PT ;  /* 0x000000100800722a */ /* 0x008fdc0003f04200 */
[----:B------:R-:W-:Y:S05]  /*0150*/  @!P0 BRA `(.L_x_1) ;  /* 0x00000000002c8947 */ /* 0x000fea0003800000 */
[----:B------:R-:W-:Y:S01]  /*0160*/  MOV R0, 0x0 ;  /* 0x0000000000007802 */ /* 0x000fe20000000f00 */
[----:B------:R0:W-:Y:S01]  /*0170*/  STL.64 [R1+0x8], R8 ;  /* 0x0000080801007387 */ /* 0x0001e20000100a00 */
[----:B------:R-:W1:Y:S01]  /*0180*/  LDCU.64 UR4, c[0x4][0x8] ;  /* 0x01000100ff0477ac */ /* 0x000e620008000a00 */
[----:B------:R-:W-:Y:S01]  /*0190*/  IMAD.MOV.U32 R6, RZ, RZ, R22 ;  /* 0x000000ffff067224 */ /* 0x000fe200078e0016 */
[----:B------:R0:W2:Y:S01]  /*01a0*/  LDC.64 R10, c[0x4][R0] ;  /* 0x01000000000a7b82 */ /* 0x0000a20000000a00 */
[----:B------:R0:W-:Y:S01]  /*01b0*/  STL [R1], R24 ;  /* 0x0000001801007387 */ /* 0x0001e20000100800 */
[----:B------:R-:W-:Y:S02]  /*01c0*/  MOV R7, R2 ;  /* 0x0000000200077202 */ /* 0x000fe40000000f00 */
[----:B-1----:R-:W-:Y:S01]  /*01d0*/  MOV R4, UR4 ;  /* 0x0000000400047c02 */ /* 0x002fe20008000f00 */
[----:B0-----:R-:W-:-:S07]  /*01e0*/  IMAD.U32 R5, RZ, RZ, UR5 ;  /* 0x00000005ff057e24 */ /* 0x001fce000f8e00ff */
[----:B------:R-:W-:-:S07]  /*01f0*/  LEPC R20, `(.L_x_1) ;  /* 0x000000001014794e */ /* 0x000fce0000000000 */
[----:B--2---:R-:W-:Y:S05]  /*0200*/  CALL.ABS.NOINC R10 ;  /* 0x000000000a007343 */ /* 0x004fea0003c00000 */
.L_x_1:
[----:B------:R-:W-:Y:S05]  /*0210*/  BSYNC.RECONVERGENT B6 ;  /* 0x0000000000067941 */ /* 0x000fea0003800200 */
.L_x_0:
[----:B------:R-:W2:Y:S02]  /*0220*/  LDG.E.64 R18, desc[UR36][R18.64+0x8] ;  /* 0x0000082412127981 */ /* 0x000ea4000c1e1b00 */
[----:B--2---:R-:W-:-:S14]  /*0230*/  DSETP.GT.AND P0, PT, |R18|, R16, PT ;  /* 0x000000101200722a */ /* 0x004fdc0003f04200 */
[----:B------:R-:W-:Y:S05]  /*0240*/  @!P0 EXIT ;  /* 0x000000000000894d */ /* 0x000fea0003800000 */
[----:B------:R-:W-:Y:S01]  /*0250*/  MOV R0, 0x0 ;  /* 0x0000000000007802 */ /* 0x000fe20000000f00 */
[----:B------:R0:W-:Y:S01]  /*0260*/  STL.64 [R1+0x8], R18 ;  /* 0x0000081201007387 */ /* 0x0001e20000100a00 */
[----:B------:R-:W1:Y:S01]  /*0270*/  LDCU.64 UR4, c[0x4][0x10] ;  /* 0x01000200ff0477ac */ /* 0x000e620008000a00 */
[----:B------:R-:W-:Y:S01]  /*0280*/  IMAD.MOV.U32 R6, RZ, RZ, R22 ;  /* 0x000000ffff067224 */ /* 0x000fe200078e0016 */
[----:B------:R0:W2:Y:S01]  /*0290*/  LDC.64 R8, c[0x4][R0] ;  /* 0x0100000000087b82 */ /* 0x0000a20000000a00 */
[----:B------:R0:W-:Y:S01]  /*02a0*/  STL [R1], R24 ;  /* 0x0000001801007387 */ /* 0x0001e20000100800 */
[----:B------:R-:W-:Y:S01]  /*02b0*/  MOV R7, R2 ;  /* 0x0000000200077202 */ /* 0x000fe20000000f00 */
[----:B-1----:R-:W-:Y:S01]  /*02c0*/  IMAD.U32 R4, RZ, RZ, UR4 ;  /* 0x00000004ff047e24 */ /* 0x002fe2000f8e00ff */
[----:B0-----:R-:W-:-:S07]  /*02d0*/  MOV R5, UR5 ;  /* 0x0000000500057c02 */ /* 0x001fce0008000f00 */
[----:B------:R-:W-:-:S07]  /*02e0*/  LEPC R20, `(.L_x_2) ;  /* 0x000000001014794e */ /* 0x000fce0000000000 */
[----:B--2---:R-:W-:Y:S05]  /*02f0*/  CALL.ABS.NOINC R8 ;  /* 0x0000000008007343 */ /* 0x004fea0003c00000 */
.L_x_2:
[----:B------:R-:W-:Y:S05]  /*0300*/  EXIT ;  /* 0x000000000000794d */ /* 0x000fea0003800000 */
.L_x_3:
[----:B------:R-:W-:-:S00]  /*0310*/  BRA `(.L_x_3) ;  /* 0xfffffffc00fc7947 */ /* 0x000fc0000383ffff */
[----:B------:R-:W-:-:S00]  /*0320*/  NOP ;  /* 0x0000000000007918 */ /* 0x000fc00000000000 */
        /* <DEDUP_REMOVED lines=13> */
.L_x_4:


//--------------------- .nv.global.init           --------------------------
	.section	.nv.global.init,"aw",@progbits
.nv.global.init:
	.type		$str,@object
	.size		$str,($str$1 - $str)
$str:
        /*0000*/ 	.byte	0x54, 0x68, 0x72, 0x65, 0x61, 0x64, 0x20, 0x25, 0x64, 0x3a, 0x20, 0x72, 0x2e, 0x78, 0x20, 0x3d
        /*0010*/ 	.byte	0x20, 0x25, 0x6c, 0x66, 0x0a, 0x00
	.type		$str$1,@object
	.size		$str$1,(.L_1 - $str$1)
$str$1:
        /*0016*/ 	.byte	0x54, 0x68, 0x72, 0x65, 0x61, 0x64, 0x20, 0x25, 0x64, 0x3a, 0x20, 0x72, 0x2e, 0x79, 0x20, 0x3d
        /*0026*/ 	.byte	0x20, 0x25, 0x6c, 0x66, 0x0a, 0x00
.L_1:


//--------------------- .nv.shared.reserved.0     --------------------------
	.section	.nv.shared.reserved.0,"aw",@nobits
	.weak		__nv_reservedSMEM_offset_0_alias
	.size		__nv_reservedSMEM_offset_0_alias, 0, 64
	.other		__nv_reservedSMEM_offset_0_alias,@"STO_CUDA_RESERVED_SHARED STV_DEFAULT"
__nv_reservedSMEM_offset_0_alias:
	.zero		0
	.zero		64


//--------------------- .nv.constant0._Z14checkPositionsP7double2id --------------------------
	.section	.nv.constant0._Z14checkPositionsP7double2id,"a",@progbits
	.sectionflags	@""
	.align	4
.nv.constant0._Z14checkPositionsP7double2id:
	.zero		920


//--------------------- SYMBOLS --------------------------

	.type		.nv.reservedSmem.offset0,@object
	.size		.nv.reservedSmem.offset0,0x4
	.type		vprintf,@function
